//
// Generated by NVIDIA NVVM Compiler
//
// Compiler Build ID: CL-36424714
// Cuda compilation tools, release 13.0, V13.0.88
// Based on NVVM 20.0.0
//

.version 9.0
.target sm_100
.address_size 64

	// .globl	_Z9reduce_v1ILi256EEvPfS0_
// _ZZ9reduce_v1ILi256EEvPfS0_E4smem has been demoted

.visible .entry _Z9reduce_v1ILi256EEvPfS0_(
	.param .u64 .ptr .align 1 _Z9reduce_v1ILi256EEvPfS0__param_0,
	.param .u64 .ptr .align 1 _Z9reduce_v1ILi256EEvPfS0__param_1
)
{
	.reg .pred 	%p<5>;
	.reg .b32 	%r<14>;
	.reg .b32 	%f<6>;
	.reg .b64 	%rd<9>;
	// demoted variable
	.shared .align 4 .b8 _ZZ9reduce_v1ILi256EEvPfS0_E4smem[1024];
	ld.param.u64 	%rd2, [_Z9reduce_v1ILi256EEvPfS0__param_0];
	ld.param.u64 	%rd1, [_Z9reduce_v1ILi256EEvPfS0__param_1];
	cvta.to.global.u64 	%rd3, %rd2;
	mov.u32 	%r1, %tid.x;
	mov.u32 	%r2, %ctaid.x;
	shl.b32 	%r7, %r2, 8;
	add.s32 	%r8, %r7, %r1;
	mul.wide.u32 	%rd4, %r8, 4;
	add.s64 	%rd5, %rd3, %rd4;
	ld.global.f32 	%f1, [%rd5];
	shl.b32 	%r9, %r1, 2;
	mov.u32 	%r10, _ZZ9reduce_v1ILi256EEvPfS0_E4smem;
	add.s32 	%r3, %r10, %r9;
	st.shared.f32 	[%r3], %f1;
	bar.sync 	0;
	mov.u32 	%r13, %ntid.x;
	setp.lt.u32 	%p1, %r13, 2;
	@%p1 bra 	$L__BB0_4;
$L__BB0_1:
	shr.u32 	%r6, %r13, 1;
	setp.ge.u32 	%p2, %r1, %r6;
	@%p2 bra 	$L__BB0_3;
	shl.b32 	%r11, %r6, 2;
	add.s32 	%r12, %r3, %r11;
	ld.shared.f32 	%f2, [%r12];
	ld.shared.f32 	%f3, [%r3];
	add.f32 	%f4, %f2, %f3;
	st.shared.f32 	[%r3], %f4;
$L__BB0_3:
	bar.sync 	0;
	setp.gt.u32 	%p3, %r13, 3;
	mov.u32 	%r13, %r6;
	@%p3 bra 	$L__BB0_1;
$L__BB0_4:
	setp.ne.s32 	%p4, %r1, 0;
	@%p4 bra 	$L__BB0_6;
	ld.shared.f32 	%f5, [_ZZ9reduce_v1ILi256EEvPfS0_E4smem];
	cvta.to.global.u64 	%rd6, %rd1;
	mul.wide.u32 	%rd7, %r2, 4;
	add.s64 	%rd8, %rd6, %rd7;
	st.global.f32 	[%rd8], %f5;
$L__BB0_6:
	ret;

}


// ===== COMPILED SASS (sm_100) =====

	.target	sm_100

	.elftype	@"ET_EXEC"


//--------------------- .note.nv.tkinfo           --------------------------
	.section	.note.nv.tkinfo,"",@"SHT_NOTE"
	.sectionflags	@"SHF_NOTE_NV_TKINFO"
	.tkinfo
        /*0018*/ 	.word	0x00000002
        /*0030*/ 	.string	""
        /*0030*/ 	.string	"ptxas"
        /*0030*/ 	.string	"Cuda compilation tools, release 13.0, V13.0.88"
        /*0030*/ 	.string	"Build cuda_13.0.r13.0/compiler.36424714_0"
        /*0030*/ 	.string	"-arch sm_100 -m 64 "



//--------------------- .note.nv.cuinfo           --------------------------
	.section	.note.nv.cuinfo,"",@"SHT_NOTE"
	.sectionflags	@"SHF_NOTE_NV_CUINFO"
        /*0018*/ 	.short	0x0002
        /*001a*/ 	.short	0x0064
        /*001c*/ 	.short	0x0082
	.zero		2


//--------------------- .nv.info                  --------------------------
	.section	.nv.info,"",@"SHT_CUDA_INFO"
	.align	4


	//----- nvinfo : EIATTR_REGCOUNT
	.align		4
        /*0000*/ 	.byte	0x04, 0x2f
        /*0002*/ 	.short	(.L_1 - .L_0)
	.align		4
.L_0:
        /*0004*/ 	.word	index@(_Z9reduce_v1ILi256EEvPfS0_)
        /*0008*/ 	.word	0x0000000b


	//----- nvinfo : EIATTR_FRAME_SIZE
	.align		4
.L_1:
        /*000c*/ 	.byte	0x04, 0x11
        /*000e*/ 	.short	(.L_3 - .L_2)
	.align		4
.L_2:
        /*0010*/ 	.word	index@(_Z9reduce_v1ILi256EEvPfS0_)
        /*0014*/ 	.word	0x00000000


	//----- nvinfo : EIATTR_MIN_STACK_SIZE
	.align		4
.L_3:
        /*0018*/ 	.byte	0x04, 0x12
        /*001a*/ 	.short	(.L_5 - .L_4)
	.align		4
.L_4:
        /*001c*/ 	.word	index@(_Z9reduce_v1ILi256EEvPfS0_)
        /*0020*/ 	.word	0x00000000
.L_5:


//--------------------- .nv.compat                --------------------------
	.section	.nv.compat,"",@"SHT_CUDA_COMPAT_INFO"
	.align	4
        /*0000*/ 	.byte	0x02, 0x09, 0x00, 0x00, 0x02, 0x02, 0x01, 0x00, 0x02, 0x05, 0x05, 0x00, 0x03, 0x07, 0x01, 0x01
        /*0010*/ 	.byte	0x02, 0x03, 0x00, 0x00, 0x02, 0x06, 0x01, 0x00, 0x04, 0x0b, 0x08, 0x00, 0x09, 0x00, 0x00, 0x00
        /*0020*/ 	.byte	0x00, 0x00, 0x00, 0x00


//--------------------- .nv.info._Z9reduce_v1ILi256EEvPfS0_ --------------------------
	.section	.nv.info._Z9reduce_v1ILi256EEvPfS0_,"",@"SHT_CUDA_INFO"
	.sectionflags	@""
	.align	4


	//----- nvinfo : EIATTR_CUDA_API_VERSION
	.align		4
        /*0000*/ 	.byte	0x04, 0x37
        /*0002*/ 	.short	(.L_7 - .L_6)
.L_6:
        /*0004*/ 	.word	0x00000082


	//----- nvinfo : EIATTR_KPARAM_INFO
	.align		4
.L_7:
        /*0008*/ 	.byte	0x04, 0x17
        /*000a*/ 	.short	(.L_9 - .L_8)
.L_8:
        /*000c*/ 	.word	0x00000000
        /*0010*/ 	.short	0x0001
        /*0012*/ 	.short	0x0008
        /*0014*/ 	.byte	0x00, 0xf5, 0x21, 0x00


	//----- nvinfo : EIATTR_KPARAM_INFO
	.align		4
.L_9:
        /*0018*/ 	.byte	0x04, 0x17
        /*001a*/ 	.short	(.L_11 - .L_10)
.L_10:
        /*001c*/ 	.word	0x00000000
        /*0020*/ 	.short	0x0000
        /*0022*/ 	.short	0x0000
        /*0024*/ 	.byte	0x00, 0xf5, 0x21, 0x00


	//----- nvinfo : EIATTR_SPARSE_MMA_MASK
	.align		4
.L_11:
        /*0028*/ 	.byte	0x03, 0x50
        /*002a*/ 	.short	0x0000


	//----- nvinfo : EIATTR_MAXREG_COUNT
	.align		4
        /*002c*/ 	.byte	0x03, 0x1b
        /*002e*/ 	.short	0x00ff


	//----- nvinfo : EIATTR_NUM_BARRIERS
	.align		4
        /*0030*/ 	.byte	0x02, 0x4c
        /*0032*/ 	.byte	0x01
	.zero		1


	//----- nvinfo : EIATTR_MERCURY_ISA_VERSION
	.align		4
        /*0034*/ 	.byte	0x03, 0x5f
        /*0036*/ 	.short	0x0101


	//----- nvinfo : EIATTR_VRC_CTA_INIT_COUNT
	.align		4
        /*0038*/ 	.byte	0x02, 0x4a
	.zero		1
	.zero		1


	//----- nvinfo : EIATTR_EXIT_INSTR_OFFSETS
	.align		4
        /*003c*/ 	.byte	0x04, 0x1c
        /*003e*/ 	.short	(.L_13 - .L_12)


	//   ....[0]....
.L_12:
        /*0040*/ 	.word	0x000001e0


	//   ....[1]....
        /*0044*/ 	.word	0x00000260


	//----- nvinfo : EIATTR_CBANK_PARAM_SIZE
	.align		4
.L_13:
        /*0048*/ 	.byte	0x03, 0x19
        /*004a*/ 	.short	0x0010


	//----- nvinfo : EIATTR_PARAM_CBANK
	.align		4
        /*004c*/ 	.byte	0x04, 0x0a
        /*004e*/ 	.short	(.L_15 - .L_14)
	.align		4
.L_14:
        /*0050*/ 	.word	index@(.nv.constant0._Z9reduce_v1ILi256EEvPfS0_)
        /*0054*/ 	.short	0x0380
        /*0056*/ 	.short	0x0010


	//----- nvinfo : EIATTR_SW_WAR
	.align		4
.L_15:
        /*0058*/ 	.byte	0x04, 0x36
        /*005a*/ 	.short	(.L_17 - .L_16)
.L_16:
        /*005c*/ 	.word	0x00000008
.L_17:


//--------------------- .nv.callgraph             --------------------------
	.section	.nv.callgraph,"",@"SHT_CUDA_CALLGRAPH"
	.align	4
	.sectionentsize	8
	.align		4
        /*0000*/ 	.word	0x00000000
	.align		4
        /*0004*/ 	.word	0xffffffff
	.align		4
        /*0008*/ 	.word	0x00000000
	.align		4
        /*000c*/ 	.word	0xfffffffe
	.align		4
        /*0010*/ 	.word	0x00000000
	.align		4
        /*0014*/ 	.word	0xfffffffd
	.align		4
        /*0018*/ 	.word	0x00000000
	.align		4
        /*001c*/ 	.word	0xfffffffc


//--------------------- .text._Z9reduce_v1ILi256EEvPfS0_ --------------------------
	.section	.text._Z9reduce_v1ILi256EEvPfS0_,"ax",@progbits
	.align	128
        .global         _Z9reduce_v1ILi256EEvPfS0_
        .type           _Z9reduce_v1ILi256EEvPfS0_,@function
        .size           _Z9reduce_v1ILi256EEvPfS0_,(.L_x_3 - _Z9reduce_v1ILi256EEvPfS0_)
        .other          _Z9reduce_v1ILi256EEvPfS0_,@"STO_CUDA_ENTRY STV_DEFAULT"
_Z9reduce_v1ILi256EEvPfS0_:
.text._Z9reduce_v1ILi256EEvPfS0_:
[----:B------:R-:W-:Y:S01]  /*0000*/  LDC R1, c[0x0][0x37c] ;  /* 0x0000df00ff017b82 */ /* 0x000fe20000000800 */
[----:B------:R-:W0:Y:S07]  /*0010*/  S2R R6, SR_TID.X ;  /* 0x0000000000067919 */ /* 0x000e2e0000002100 */
[----:B------:R-:W1:Y:S01]  /*0020*/  LDC.64 R2, c[0x0][0x380] ;  /* 0x0000e000ff027b82 */ /* 0x000e620000000a00 */
[----:B------:R-:W2:Y:S01]  /*0030*/  LDCU.64 UR6, c[0x0][0x358] ;  /* 0x00006b00ff0677ac */ /* 0x000ea20008000a00 */
[----:B------:R-:W0:Y:S02]  /*0040*/  S2R R7, SR_CTAID.X ;  /* 0x0000000000077919 */ /* 0x000e240000002500 */
[----:B0-----:R-:W-:-:S04]  /*0050*/  IMAD R5, R7, 0x100, R6 ;  /* 0x0000010007057824 */ /* 0x001fc800078e0206 */
[----:B-1----:R-:W-:-:S06]  /*0060*/  IMAD.WIDE.U32 R2, R5, 0x4, R2 ;  /* 0x0000000405027825 */ /* 0x002fcc00078e0002 */
[----:B--2---:R-:W2:Y:S01]  /*0070*/  LDG.E R2, desc[UR6][R2.64] ;  /* 0x0000000602027981 */ /* 0x004ea2000c1e1900 */
[----:B------:R-:W0:Y:S01]  /*0080*/  S2UR UR5, SR_CgaCtaId ;  /* 0x00000000000579c3 */ /* 0x000e220000008800 */
[----:B------:R-:W-:Y:S01]  /*0090*/  UMOV UR4, 0x400 ;  /* 0x0000040000047882 */ /* 0x000fe20000000000 */
[----:B------:R-:W1:Y:S01]  /*00a0*/  LDCU UR8, c[0x0][0x360] ;  /* 0x00006c00ff0877ac */ /* 0x000e620008000800 */
[----:B------:R-:W-:Y:S01]  /*00b0*/  ISETP.NE.AND P0, PT, R6, RZ, PT ;  /* 0x000000ff0600720c */ /* 0x000fe20003f05270 */
[----:B-1----:R-:W-:Y:S02]  /*00c0*/  UISETP.GE.U32.AND UP0, UPT, UR8, 0x2, UPT ;  /* 0x000000020800788c */ /* 0x002fe4000bf06070 */
[----:B0-----:R-:W-:-:S06]  /*00d0*/  ULEA UR4, UR5, UR4, 0x18 ;  /* 0x0000000405047291 */ /* 0x001fcc000f8ec0ff */
[----:B------:R-:W-:-:S05]  /*00e0*/  LEA R5, R6, UR4, 0x2 ;  /* 0x0000000406057c11 */ /* 0x000fca000f8e10ff */
[----:B--2---:R0:W-:Y:S01]  /*00f0*/  STS [R5], R2 ;  /* 0x0000000205007388 */ /* 0x0041e20000000800 */
[----:B------:R-:W-:Y:S06]  /*0100*/  BAR.SYNC.DEFER_BLOCKING 0x0 ;  /* 0x0000000000007b1d */ /* 0x000fec0000010000 */
[----:B------:R-:W-:Y:S05]  /*0110*/  BRA.U !UP0, `(.L_x_0) ;  /* 0x0000000108307547 */ /* 0x000fea000b800000 */
[----:B------:R-:W-:-:S07]  /*0120*/  IMAD.U32 R0, RZ, RZ, UR8 ;  /* 0x00000008ff007e24 */ /* 0x000fce000f8e00ff */
.L_x_1:
[----:B------:R-:W-:-:S04]  /*0130*/  SHF.R.U32.HI R8, RZ, 0x1, R0 ;  /* 0x00000001ff087819 */ /* 0x000fc80000011600 */
[----:B------:R-:W-:-:S13]  /*0140*/  ISETP.GE.U32.AND P1, PT, R6, R8, PT ;  /* 0x000000080600720c */ /* 0x000fda0003f26070 */
[----:B0-----:R-:W-:Y:S01]  /*0150*/  @!P1 LEA R2, R8, R5, 0x2 ;  /* 0x0000000508029211 */ /* 0x001fe200078e10ff */
[----:B------:R-:W-:Y:S05]  /*0160*/  @!P1 LDS R3, [R5] ;  /* 0x0000000005039984 */ /* 0x000fea0000000800 */
[----:B------:R-:W0:Y:S02]  /*0170*/  @!P1 LDS R2, [R2] ;  /* 0x0000000002029984 */ /* 0x000e240000000800 */
[----:B0-----:R-:W-:-:S05]  /*0180*/  @!P1 FADD R4, R2, R3 ;  /* 0x0000000302049221 */ /* 0x001fca0000000000 */
[----:B------:R1:W-:Y:S01]  /*0190*/  @!P1 STS [R5], R4 ;  /* 0x0000000405009388 */ /* 0x0003e20000000800 */
[----:B------:R-:W-:Y:S01]  /*01a0*/  BAR.SYNC.DEFER_BLOCKING 0x0 ;  /* 0x0000000000007b1d */ /* 0x000fe20000010000 */
[----:B------:R-:W-:Y:S01]  /*01b0*/  ISETP.GT.U32.AND P1, PT, R0, 0x3, PT ;  /* 0x000000030000780c */ /* 0x000fe20003f24070 */
[----:B------:R-:W-:-:S12]  /*01c0*/  IMAD.MOV.U32 R0, RZ, RZ, R8 ;  /* 0x000000ffff007224 */ /* 0x000fd800078e0008 */
[----:B-1----:R-:W-:Y:S05]  /*01d0*/  @P1 BRA `(.L_x_1) ;  /* 0xfffffffc00d41947 */ /* 0x002fea000383ffff */
.L_x_0:
[----:B------:R-:W-:Y:S05]  /*01e0*/  @P0 EXIT ;  /* 0x000000000000094d */ /* 0x000fea0003800000 */
[----:B------:R-:W1:Y:S01]  /*01f0*/  S2UR UR5, SR_CgaCtaId ;  /* 0x00000000000579c3 */ /* 0x000e620000008800 */
[----:B------:R-:W-:-:S07]  /*0200*/  UMOV UR4, 0x400 ;  /* 0x0000040000047882 */ /* 0x000fce0000000000 */
[----:B0-----:R-:W0:Y:S01]  /*0210*/  LDC.64 R2, c[0x0][0x388] ;  /* 0x0000e200ff027b82 */ /* 0x001e220000000a00 */
[----:B-1----:R-:W-:Y:S01]  /*0220*/  ULEA UR4, UR5, UR4, 0x18 ;  /* 0x0000000405047291 */ /* 0x002fe2000f8ec0ff */
[----:B0-----:R-:W-:-:S08]  /*0230*/  IMAD.WIDE.U32 R2, R7, 0x4, R2 ;  /* 0x0000000407027825 */ /* 0x001fd000078e0002 */
[----:B------:R-:W0:Y:S04]  /*0240*/  LDS R5, [UR4] ;  /* 0x00000004ff057984 */ /* 0x000e280008000800 */
[----:B0-----:R-:W-:Y:S01]  /*0250*/  STG.E desc[UR6][R2.64], R5 ;  /* 0x0000000502007986 */ /* 0x001fe2000c101906 */
[----:B------:R-:W-:Y:S05]  /*0260*/  EXIT ;  /* 0x000000000000794d */ /* 0x000fea0003800000 */
.L_x_2:
[----:B------:R-:W-:-:S00]  /*0270*/  BRA `(.L_x_2) ;  /* 0xfffffffc00fc7947 */ /* 0x000fc0000383ffff */
[----:B------:R-:W-:-:S00]  /*0280*/  NOP ;  /* 0x0000000000007918 */ /* 0x000fc00000000000 */
[----:B------:R-:W-:-:S00]  /*0290*/  NOP ;  /* 0x0000000000007918 */ /* 0x000fc00000000000 */
[----:B------:R-:W-:-:S00]  /*02a0*/  NOP ;  /* 0x0000000000007918 */ /* 0x000fc00000000000 */
[----:B------:R-:W-:-:S00]  /*02b0*/  NOP ;  /* 0x0000000000007918 */ /* 0x000fc00000000000 */
[----:B------:R-:W-:-:S00]  /*02c0*/  NOP ;  /* 0x0000000000007918 */ /* 0x000fc00000000000 */
[----:B------:R-:W-:-:S00]  /*02d0*/  NOP ;  /* 0x0000000000007918 */ /* 0x000fc00000000000 */
[----:B------:R-:W-:-:S00]  /*02e0*/  NOP ;  /* 0x0000000000007918 */ /* 0x000fc00000000000 */
[----:B------:R-:W-:-:S00]  /*02f0*/  NOP ;  /* 0x0000000000007918 */ /* 0x000fc00000000000 */
.L_x_3:


//--------------------- .nv.shared._Z9reduce_v1ILi256EEvPfS0_ --------------------------
	.section	.nv.shared._Z9reduce_v1ILi256EEvPfS0_,"aw",@nobits
	.sectionflags	@""
	.align	4
.nv.shared._Z9reduce_v1ILi256EEvPfS0_:
	.zero		2048


//--------------------- .nv.shared.reserved.0     --------------------------
	.section	.nv.shared.reserved.0,"aw",@nobits
	.weak		__nv_reservedSMEM_offset_0_alias
	.size		__nv_reservedSMEM_offset_0_alias, 0, 64
	.other		__nv_reservedSMEM_offset_0_alias,@"STO_CUDA_RESERVED_SHARED STV_DEFAULT"
__nv_reservedSMEM_offset_0_alias:
	.zero		0
	.zero		64


//--------------------- .nv.constant0._Z9reduce_v1ILi256EEvPfS0_ --------------------------
	.section	.nv.constant0._Z9reduce_v1ILi256EEvPfS0_,"a",@progbits
	.sectionflags	@""
	.align	4
.nv.constant0._Z9reduce_v1ILi256EEvPfS0_:
	.zero		912


//--------------------- SYMBOLS --------------------------

	.type		.nv.reservedSmem.offset0,@object
	.size		.nv.reservedSmem.offset0,0x4
	.type		.nv.reservedSmem.cap,@object
	.size		.nv.reservedSmem.cap,0x4
